.version 6.5
.target sm_30
.address_size 64

.global .u32 asdas[4][2] = {{-1,2}, {3}};
.global .u64 foobar[4][2] = {{-1,2}, {3}, {asdas}};

.visible .entry global_array(
	.param .u64 input,
	.param .u64 output
)
{
	.reg .u64 	        in_addr;
    .reg .u64 	        out_addr;
    .reg .u32 	        temp;

	mov.u64 	        in_addr, foobar;
    ld.param.u64 	    out_addr, [output];

    ld.global.u32       temp, [in_addr];
    st.global.u32       [out_addr], temp;
	ret;
}

// ===== COMPILED SASS (sm_100) =====

	.target	sm_100

	.elftype	@"ET_EXEC"


//--------------------- .note.nv.tkinfo           --------------------------
	.section	.note.nv.tkinfo,"",@"SHT_NOTE"
	.sectionflags	@"SHF_NOTE_NV_TKINFO"
	.tkinfo
        /*0018*/ 	.word	0x00000002
        /*0030*/ 	.string	""
        /*0030*/ 	.string	"ptxas"
        /*0030*/ 	.string	"Cuda compilation tools, release 13.0, V13.0.88"
        /*0030*/ 	.string	"Build cuda_13.0.r13.0/compiler.36424714_0"
        /*0030*/ 	.string	"-arch sm_100 "



//--------------------- .note.nv.cuinfo           --------------------------
	.section	.note.nv.cuinfo,"",@"SHT_NOTE"
	.sectionflags	@"SHF_NOTE_NV_CUINFO"
        /*0018*/ 	.short	0x0002
        /*001a*/ 	.short	0x001e
        /*001c*/ 	.short	0x0082
	.zero		2


//--------------------- .nv.info                  --------------------------
	.section	.nv.info,"",@"SHT_CUDA_INFO"
	.align	4


	//----- nvinfo : EIATTR_REGCOUNT
	.align		4
        /*0000*/ 	.byte	0x04, 0x2f
        /*0002*/ 	.short	(.L_3 - .L_2)
	.align		4
.L_2:
        /*0004*/ 	.word	index@(global_array)
        /*0008*/ 	.word	0x00000008


	//----- nvinfo : EIATTR_FRAME_SIZE
	.align		4
.L_3:
        /*000c*/ 	.byte	0x04, 0x11
        /*000e*/ 	.short	(.L_5 - .L_4)
	.align		4
.L_4:
        /*0010*/ 	.word	index@(global_array)
        /*0014*/ 	.word	0x00000000


	//----- nvinfo : EIATTR_MIN_STACK_SIZE
	.align		4
.L_5:
        /*0018*/ 	.byte	0x04, 0x12
        /*001a*/ 	.short	(.L_7 - .L_6)
	.align		4
.L_6:
        /*001c*/ 	.word	index@(global_array)
        /*0020*/ 	.word	0x00000000
.L_7:


//--------------------- .nv.compat                --------------------------
	.section	.nv.compat,"",@"SHT_CUDA_COMPAT_INFO"
	.align	4
        /*0000*/ 	.byte	0x02, 0x09, 0x00, 0x00, 0x02, 0x02, 0x01, 0x00, 0x02, 0x05, 0x05, 0x00, 0x03, 0x07, 0x01, 0x01
        /*0010*/ 	.byte	0x02, 0x03, 0x00, 0x00, 0x02, 0x06, 0x01, 0x00, 0x04, 0x0b, 0x08, 0x00, 0x09, 0x00, 0x00, 0x00
        /*0020*/ 	.byte	0x00, 0x00, 0x00, 0x00


//--------------------- .nv.info.global_array     --------------------------
	.section	.nv.info.global_array,"",@"SHT_CUDA_INFO"
	.sectionflags	@""
	.align	4


	//----- nvinfo : EIATTR_CUDA_API_VERSION
	.align		4
        /*0000*/ 	.byte	0x04, 0x37
        /*0002*/ 	.short	(.L_9 - .L_8)
.L_8:
        /*0004*/ 	.word	0x00000082


	//----- nvinfo : EIATTR_KPARAM_INFO
	.align		4
.L_9:
        /*0008*/ 	.byte	0x04, 0x17
        /*000a*/ 	.short	(.L_11 - .L_10)
.L_10:
        /*000c*/ 	.word	0x00000000
        /*0010*/ 	.short	0x0001
        /*0012*/ 	.short	0x0008
        /*0014*/ 	.byte	0x00, 0xf0, 0x21, 0x00


	//----- nvinfo : EIATTR_KPARAM_INFO
	.align		4
.L_11:
        /*0018*/ 	.byte	0x04, 0x17
        /*001a*/ 	.short	(.L_13 - .L_12)
.L_12:
        /*001c*/ 	.word	0x00000000
        /*0020*/ 	.short	0x0000
        /*0022*/ 	.short	0x0000
        /*0024*/ 	.byte	0x00, 0xf0, 0x21, 0x00


	//----- nvinfo : EIATTR_SPARSE_MMA_MASK
	.align		4
.L_13:
        /*0028*/ 	.byte	0x03, 0x50
        /*002a*/ 	.short	0x0000


	//----- nvinfo : EIATTR_MAXREG_COUNT
	.align		4
        /*002c*/ 	.byte	0x03, 0x1b
        /*002e*/ 	.short	0x00ff


	//----- nvinfo : EIATTR_MERCURY_ISA_VERSION
	.align		4
        /*0030*/ 	.byte	0x03, 0x5f
        /*0032*/ 	.short	0x0101


	//----- nvinfo : EIATTR_VRC_CTA_INIT_COUNT
	.align		4
        /*0034*/ 	.byte	0x02, 0x4a
	.zero		1
	.zero		1


	//----- nvinfo : EIATTR_EXIT_INSTR_OFFSETS
	.align		4
        /*0038*/ 	.byte	0x04, 0x1c
        /*003a*/ 	.short	(.L_15 - .L_14)


	//   ....[0]....
.L_14:
        /*003c*/ 	.word	0x00000060


	//----- nvinfo : EIATTR_CBANK_PARAM_SIZE
	.align		4
.L_15:
        /*0040*/ 	.byte	0x03, 0x19
        /*0042*/ 	.short	0x0010


	//----- nvinfo : EIATTR_PARAM_CBANK
	.align		4
        /*0044*/ 	.byte	0x04, 0x0a
        /*0046*/ 	.short	(.L_17 - .L_16)
	.align		4
.L_16:
        /*0048*/ 	.word	index@(.nv.constant0.global_array)
        /*004c*/ 	.short	0x0380
        /*004e*/ 	.short	0x0010


	//----- nvinfo : EIATTR_SW_WAR
	.align		4
.L_17:
        /*0050*/ 	.byte	0x04, 0x36
        /*0052*/ 	.short	(.L_19 - .L_18)
.L_18:
        /*0054*/ 	.word	0x00000008
.L_19:


//--------------------- .nv.callgraph             --------------------------
	.section	.nv.callgraph,"",@"SHT_CUDA_CALLGRAPH"
	.align	4
	.sectionentsize	8
	.align		4
        /*0000*/ 	.word	0x00000000
	.align		4
        /*0004*/ 	.word	0xffffffff
	.align		4
        /*0008*/ 	.word	0x00000000
	.align		4
        /*000c*/ 	.word	0xfffffffe
	.align		4
        /*0010*/ 	.word	0x00000000
	.align		4
        /*0014*/ 	.word	0xfffffffd
	.align		4
        /*0018*/ 	.word	0x00000000
	.align		4
        /*001c*/ 	.word	0xfffffffc


//--------------------- .nv.constant4             --------------------------
	.section	.nv.constant4,"a",@progbits
	.align	8
	.align		8
.nv.constant4:
        /*0000*/ 	.dword	asdas
	.align		8
        /*0008*/ 	.dword	foobar


//--------------------- .text.global_array        --------------------------
	.section	.text.global_array,"ax",@progbits
	.align	128
        .global         global_array
        .type           global_array,@function
        .size           global_array,(.L_x_1 - global_array)
        .other          global_array,@"STO_CUDA_ENTRY STV_DEFAULT"
global_array:
.text.global_array:
[----:B------:R-:W-:Y:S08]  /*0000*/  LDC R1, c[0x0][0x37c] ;  /* 0x0000df00ff017b82 */ /* 0x000ff00000000800 */
[----:B------:R-:W0:Y:S01]  /*0010*/  LDC.64 R2, c[0x4][0x8] ;  /* 0x01000200ff027b82 */ /* 0x000e220000000a00 */
[----:B------:R-:W0:Y:S02]  /*0020*/  LDCU.64 UR4, c[0x0][0x358] ;  /* 0x00006b00ff0477ac */ /* 0x000e240008000a00 */
[----:B0-----:R-:W2:Y:S05]  /*0030*/  LDG.E R3, desc[UR4][R2.64] ;  /* 0x0000000402037981 */ /* 0x001eaa000c1e1900 */
[----:B------:R-:W2:Y:S02]  /*0040*/  LDC.64 R4, c[0x0][0x388] ;  /* 0x0000e200ff047b82 */ /* 0x000ea40000000a00 */
[----:B--2---:R-:W-:Y:S01]  /*0050*/  STG.E desc[UR4][R4.64], R3 ;  /* 0x0000000304007986 */ /* 0x004fe2000c101904 */
[----:B------:R-:W-:Y:S05]  /*0060*/  EXIT ;  /* 0x000000000000794d */ /* 0x000fea0003800000 */
.L_x_0:
[----:B------:R-:W-:-:S00]  /*0070*/  BRA `(.L_x_0) ;  /* 0xfffffffc00fc7947 */ /* 0x000fc0000383ffff */
[----:B------:R-:W-:-:S00]  /*0080*/  NOP ;  /* 0x0000000000007918 */ /* 0x000fc00000000000 */
[----:B------:R-:W-:-:S00]  /*0090*/  NOP ;  /* 0x0000000000007918 */ /* 0x000fc00000000000 */
[----:B------:R-:W-:-:S00]  /*00a0*/  NOP ;  /* 0x0000000000007918 */ /* 0x000fc00000000000 */
[----:B------:R-:W-:-:S00]  /*00b0*/  NOP ;  /* 0x0000000000007918 */ /* 0x000fc00000000000 */
[----:B------:R-:W-:-:S00]  /*00c0*/  NOP ;  /* 0x0000000000007918 */ /* 0x000fc00000000000 */
[----:B------:R-:W-:-:S00]  /*00d0*/  NOP ;  /* 0x0000000000007918 */ /* 0x000fc00000000000 */
[----:B------:R-:W-:-:S00]  /*00e0*/  NOP ;  /* 0x0000000000007918 */ /* 0x000fc00000000000 */
[----:B------:R-:W-:-:S00]  /*00f0*/  NOP ;  /* 0x0000000000007918 */ /* 0x000fc00000000000 */
.L_x_1:


//--------------------- .nv.global.init           --------------------------
	.section	.nv.global.init,"aw",@progbits
	.align	8
.nv.global.init:
	.type		foobar,@object
	.size		foobar,(asdas - foobar)
foobar:
        /*0000*/ 	.byte	0xff, 0xff, 0xff, 0xff, 0xff, 0xff, 0xff, 0xff, 0x02, 0x00, 0x00, 0x00, 0x00, 0x00, 0x00, 0x00
        /*0010*/ 	.byte	0x03, 0x00, 0x00, 0x00, 0x00, 0x00, 0x00, 0x00
	.align		8
        /*0018*/ 	.dword	fun@R_CUDA_G64(asdas)
	.zero		32
	.type		asdas,@object
	.size		asdas,(.L_0 - asdas)
asdas:
        /*0040*/ 	.byte	0xff, 0xff, 0xff, 0xff, 0x02, 0x00, 0x00, 0x00, 0x03, 0x00, 0x00, 0x00, 0x00, 0x00, 0x00, 0x00
        /*0050*/ 	.byte	0x00, 0x00, 0x00, 0x00, 0x00, 0x00, 0x00, 0x00, 0x00, 0x00, 0x00, 0x00, 0x00, 0x00, 0x00, 0x00
.L_0:


//--------------------- .nv.shared.reserved.0     --------------------------
	.section	.nv.shared.reserved.0,"aw",@nobits
	.weak		__nv_reservedSMEM_offset_0_alias
	.size		__nv_reservedSMEM_offset_0_alias, 0, 64
	.other		__nv_reservedSMEM_offset_0_alias,@"STO_CUDA_RESERVED_SHARED STV_DEFAULT"
__nv_reservedSMEM_offset_0_alias:
	.zero		0
	.zero		64


//--------------------- .nv.constant0.global_array --------------------------
	.section	.nv.constant0.global_array,"a",@progbits
	.sectionflags	@""
	.align	4
.nv.constant0.global_array:
	.zero		912


//--------------------- SYMBOLS --------------------------

	.type		.nv.reservedSmem.offset0,@object
	.size		.nv.reservedSmem.offset0,0x4
